//
// Generated by NVIDIA NVVM Compiler
//
// Compiler Build ID: CL-36424714
// Cuda compilation tools, release 13.0, V13.0.88
// Based on NVVM 20.0.0
//

.version 9.0
.target sm_100
.address_size 64

	// .globl	addIntVectors

.visible .entry addIntVectors(
	.param .u64 .ptr .align 1 addIntVectors_param_0,
	.param .u64 .ptr .align 1 addIntVectors_param_1,
	.param .u64 .ptr .align 1 addIntVectors_param_2,
	.param .u32 addIntVectors_param_3
)
{
	.reg .pred 	%p<2>;
	.reg .b32 	%r<9>;
	.reg .b64 	%rd<11>;

	ld.param.u64 	%rd1, [addIntVectors_param_0];
	ld.param.u64 	%rd2, [addIntVectors_param_1];
	ld.param.u64 	%rd3, [addIntVectors_param_2];
	ld.param.u32 	%r2, [addIntVectors_param_3];
	mov.u32 	%r3, %ctaid.x;
	mov.u32 	%r4, %ntid.x;
	mov.u32 	%r5, %tid.x;
	mad.lo.s32 	%r1, %r3, %r4, %r5;
	setp.ge.s32 	%p1, %r1, %r2;
	@%p1 bra 	$L__BB0_2;
	cvta.to.global.u64 	%rd4, %rd1;
	cvta.to.global.u64 	%rd5, %rd2;
	cvta.to.global.u64 	%rd6, %rd3;
	mul.wide.s32 	%rd7, %r1, 4;
	add.s64 	%rd8, %rd4, %rd7;
	ld.global.u32 	%r6, [%rd8];
	add.s64 	%rd9, %rd5, %rd7;
	ld.global.u32 	%r7, [%rd9];
	add.s32 	%r8, %r7, %r6;
	add.s64 	%rd10, %rd6, %rd7;
	st.global.u32 	[%rd10], %r8;
$L__BB0_2:
	ret;

}


// ===== COMPILED SASS (sm_100) =====

	.target	sm_100

	.elftype	@"ET_EXEC"


//--------------------- .note.nv.tkinfo           --------------------------
	.section	.note.nv.tkinfo,"",@"SHT_NOTE"
	.sectionflags	@"SHF_NOTE_NV_TKINFO"
	.tkinfo
        /*0018*/ 	.word	0x00000002
        /*0030*/ 	.string	""
        /*0030*/ 	.string	"ptxas"
        /*0030*/ 	.string	"Cuda compilation tools, release 13.0, V13.0.88"
        /*0030*/ 	.string	"Build cuda_13.0.r13.0/compiler.36424714_0"
        /*0030*/ 	.string	"-arch sm_100 -m 64 "



//--------------------- .note.nv.cuinfo           --------------------------
	.section	.note.nv.cuinfo,"",@"SHT_NOTE"
	.sectionflags	@"SHF_NOTE_NV_CUINFO"
        /*0018*/ 	.short	0x0002
        /*001a*/ 	.short	0x0064
        /*001c*/ 	.short	0x0082
	.zero		2


//--------------------- .nv.info                  --------------------------
	.section	.nv.info,"",@"SHT_CUDA_INFO"
	.align	4


	//----- nvinfo : EIATTR_REGCOUNT
	.align		4
        /*0000*/ 	.byte	0x04, 0x2f
        /*0002*/ 	.short	(.L_1 - .L_0)
	.align		4
.L_0:
        /*0004*/ 	.word	index@(addIntVectors)
        /*0008*/ 	.word	0x0000000c


	//----- nvinfo : EIATTR_FRAME_SIZE
	.align		4
.L_1:
        /*000c*/ 	.byte	0x04, 0x11
        /*000e*/ 	.short	(.L_3 - .L_2)
	.align		4
.L_2:
        /*0010*/ 	.word	index@(addIntVectors)
        /*0014*/ 	.word	0x00000000


	//----- nvinfo : EIATTR_MIN_STACK_SIZE
	.align		4
.L_3:
        /*0018*/ 	.byte	0x04, 0x12
        /*001a*/ 	.short	(.L_5 - .L_4)
	.align		4
.L_4:
        /*001c*/ 	.word	index@(addIntVectors)
        /*0020*/ 	.word	0x00000000
.L_5:


//--------------------- .nv.compat                --------------------------
	.section	.nv.compat,"",@"SHT_CUDA_COMPAT_INFO"
	.align	4
        /*0000*/ 	.byte	0x02, 0x09, 0x00, 0x00, 0x02, 0x02, 0x01, 0x00, 0x02, 0x05, 0x05, 0x00, 0x03, 0x07, 0x01, 0x01
        /*0010*/ 	.byte	0x02, 0x03, 0x00, 0x00, 0x02, 0x06, 0x01, 0x00, 0x04, 0x0b, 0x08, 0x00, 0x09, 0x00, 0x00, 0x00
        /*0020*/ 	.byte	0x00, 0x00, 0x00, 0x00


//--------------------- .nv.info.addIntVectors    --------------------------
	.section	.nv.info.addIntVectors,"",@"SHT_CUDA_INFO"
	.sectionflags	@""
	.align	4


	//----- nvinfo : EIATTR_CUDA_API_VERSION
	.align		4
        /*0000*/ 	.byte	0x04, 0x37
        /*0002*/ 	.short	(.L_7 - .L_6)
.L_6:
        /*0004*/ 	.word	0x00000082


	//----- nvinfo : EIATTR_KPARAM_INFO
	.align		4
.L_7:
        /*0008*/ 	.byte	0x04, 0x17
        /*000a*/ 	.short	(.L_9 - .L_8)
.L_8:
        /*000c*/ 	.word	0x00000000
        /*0010*/ 	.short	0x0003
        /*0012*/ 	.short	0x0018
        /*0014*/ 	.byte	0x00, 0xf0, 0x11, 0x00


	//----- nvinfo : EIATTR_KPARAM_INFO
	.align		4
.L_9:
        /*0018*/ 	.byte	0x04, 0x17
        /*001a*/ 	.short	(.L_11 - .L_10)
.L_10:
        /*001c*/ 	.word	0x00000000
        /*0020*/ 	.short	0x0002
        /*0022*/ 	.short	0x0010
        /*0024*/ 	.byte	0x00, 0xf5, 0x21, 0x00


	//----- nvinfo : EIATTR_KPARAM_INFO
	.align		4
.L_11:
        /*0028*/ 	.byte	0x04, 0x17
        /*002a*/ 	.short	(.L_13 - .L_12)
.L_12:
        /*002c*/ 	.word	0x00000000
        /*0030*/ 	.short	0x0001
        /*0032*/ 	.short	0x0008
        /*0034*/ 	.byte	0x00, 0xf5, 0x21, 0x00


	//----- nvinfo : EIATTR_KPARAM_INFO
	.align		4
.L_13:
        /*0038*/ 	.byte	0x04, 0x17
        /*003a*/ 	.short	(.L_15 - .L_14)
.L_14:
        /*003c*/ 	.word	0x00000000
        /*0040*/ 	.short	0x0000
        /*0042*/ 	.short	0x0000
        /*0044*/ 	.byte	0x00, 0xf5, 0x21, 0x00


	//----- nvinfo : EIATTR_SPARSE_MMA_MASK
	.align		4
.L_15:
        /*0048*/ 	.byte	0x03, 0x50
        /*004a*/ 	.short	0x0000


	//----- nvinfo : EIATTR_MAXREG_COUNT
	.align		4
        /*004c*/ 	.byte	0x03, 0x1b
        /*004e*/ 	.short	0x00ff


	//----- nvinfo : EIATTR_MERCURY_ISA_VERSION
	.align		4
        /*0050*/ 	.byte	0x03, 0x5f
        /*0052*/ 	.short	0x0101


	//----- nvinfo : EIATTR_VRC_CTA_INIT_COUNT
	.align		4
        /*0054*/ 	.byte	0x02, 0x4a
	.zero		1
	.zero		1


	//----- nvinfo : EIATTR_EXIT_INSTR_OFFSETS
	.align		4
        /*0058*/ 	.byte	0x04, 0x1c
        /*005a*/ 	.short	(.L_17 - .L_16)


	//   ....[0]....
.L_16:
        /*005c*/ 	.word	0x00000070


	//   ....[1]....
        /*0060*/ 	.word	0x00000130


	//----- nvinfo : EIATTR_CBANK_PARAM_SIZE
	.align		4
.L_17:
        /*0064*/ 	.byte	0x03, 0x19
        /*0066*/ 	.short	0x001c


	//----- nvinfo : EIATTR_PARAM_CBANK
	.align		4
        /*0068*/ 	.byte	0x04, 0x0a
        /*006a*/ 	.short	(.L_19 - .L_18)
	.align		4
.L_18:
        /*006c*/ 	.word	index@(.nv.constant0.addIntVectors)
        /*0070*/ 	.short	0x0380
        /*0072*/ 	.short	0x001c


	//----- nvinfo : EIATTR_SW_WAR
	.align		4
.L_19:
        /*0074*/ 	.byte	0x04, 0x36
        /*0076*/ 	.short	(.L_21 - .L_20)
.L_20:
        /*0078*/ 	.word	0x00000008
.L_21:


//--------------------- .nv.callgraph             --------------------------
	.section	.nv.callgraph,"",@"SHT_CUDA_CALLGRAPH"
	.align	4
	.sectionentsize	8
	.align		4
        /*0000*/ 	.word	0x00000000
	.align		4
        /*0004*/ 	.word	0xffffffff
	.align		4
        /*0008*/ 	.word	0x00000000
	.align		4
        /*000c*/ 	.word	0xfffffffe
	.align		4
        /*0010*/ 	.word	0x00000000
	.align		4
        /*0014*/ 	.word	0xfffffffd
	.align		4
        /*0018*/ 	.word	0x00000000
	.align		4
        /*001c*/ 	.word	0xfffffffc


//--------------------- .text.addIntVectors       --------------------------
	.section	.text.addIntVectors,"ax",@progbits
	.align	128
        .global         addIntVectors
        .type           addIntVectors,@function
        .size           addIntVectors,(.L_x_1 - addIntVectors)
        .other          addIntVectors,@"STO_CUDA_ENTRY STV_DEFAULT"
addIntVectors:
.text.addIntVectors:
[----:B------:R-:W-:Y:S01]  /*0000*/  LDC R1, c[0x0][0x37c] ;  /* 0x0000df00ff017b82 */ /* 0x000fe20000000800 */
[----:B------:R-:W0:Y:S07]  /*0010*/  S2R R0, SR_TID.X ;  /* 0x0000000000007919 */ /* 0x000e2e0000002100 */
[----:B------:R-:W0:Y:S01]  /*0020*/  S2UR UR4, SR_CTAID.X ;  /* 0x00000000000479c3 */ /* 0x000e220000002500 */
[----:B------:R-:W1:Y:S07]  /*0030*/  LDCU UR5, c[0x0][0x398] ;  /* 0x00007300ff0577ac */ /* 0x000e6e0008000800 */
[----:B------:R-:W0:Y:S02]  /*0040*/  LDC R9, c[0x0][0x360] ;  /* 0x0000d800ff097b82 */ /* 0x000e240000000800 */
[----:B0-----:R-:W-:-:S05]  /*0050*/  IMAD R9, R9, UR4, R0 ;  /* 0x0000000409097c24 */ /* 0x001fca000f8e0200 */
[----:B-1----:R-:W-:-:S13]  /*0060*/  ISETP.GE.AND P0, PT, R9, UR5, PT ;  /* 0x0000000509007c0c */ /* 0x002fda000bf06270 */
[----:B------:R-:W-:Y:S05]  /*0070*/  @P0 EXIT ;  /* 0x000000000000094d */ /* 0x000fea0003800000 */
[----:B------:R-:W0:Y:S01]  /*0080*/  LDC.64 R2, c[0x0][0x380] ;  /* 0x0000e000ff027b82 */ /* 0x000e220000000a00 */
[----:B------:R-:W1:Y:S07]  /*0090*/  LDCU.64 UR4, c[0x0][0x358] ;  /* 0x00006b00ff0477ac */ /* 0x000e6e0008000a00 */
[----:B------:R-:W2:Y:S08]  /*00a0*/  LDC.64 R4, c[0x0][0x388] ;  /* 0x0000e200ff047b82 */ /* 0x000eb00000000a00 */
[----:B------:R-:W3:Y:S01]  /*00b0*/  LDC.64 R6, c[0x0][0x390] ;  /* 0x0000e400ff067b82 */ /* 0x000ee20000000a00 */
[----:B0-----:R-:W-:-:S06]  /*00c0*/  IMAD.WIDE R2, R9, 0x4, R2 ;  /* 0x0000000409027825 */ /* 0x001fcc00078e0202 */
[----:B-1----:R-:W4:Y:S01]  /*00d0*/  LDG.E R2, desc[UR4][R2.64] ;  /* 0x0000000402027981 */ /* 0x002f22000c1e1900 */
[----:B--2---:R-:W-:-:S06]  /*00e0*/  IMAD.WIDE R4, R9, 0x4, R4 ;  /* 0x0000000409047825 */ /* 0x004fcc00078e0204 */
[----:B------:R-:W4:Y:S01]  /*00f0*/  LDG.E R5, desc[UR4][R4.64] ;  /* 0x0000000404057981 */ /* 0x000f22000c1e1900 */
[----:B---3--:R-:W-:Y:S01]  /*0100*/  IMAD.WIDE R6, R9, 0x4, R6 ;  /* 0x0000000409067825 */ /* 0x008fe200078e0206 */
[----:B----4-:R-:W-:-:S05]  /*0110*/  IADD3 R9, PT, PT, R2, R5, RZ ;  /* 0x0000000502097210 */ /* 0x010fca0007ffe0ff */
[----:B------:R-:W-:Y:S01]  /*0120*/  STG.E desc[UR4][R6.64], R9 ;  /* 0x0000000906007986 */ /* 0x000fe2000c101904 */
[----:B------:R-:W-:Y:S05]  /*0130*/  EXIT ;  /* 0x000000000000794d */ /* 0x000fea0003800000 */
.L_x_0:
[----:B------:R-:W-:-:S00]  /*0140*/  BRA `(.L_x_0) ;  /* 0xfffffffc00fc7947 */ /* 0x000fc0000383ffff */
[----:B------:R-:W-:-:S00]  /*0150*/  NOP ;  /* 0x0000000000007918 */ /* 0x000fc00000000000 */
        /* <DEDUP_REMOVED lines=10> */
.L_x_1:


//--------------------- .nv.shared.reserved.0     --------------------------
	.section	.nv.shared.reserved.0,"aw",@nobits
	.weak		__nv_reservedSMEM_offset_0_alias
	.size		__nv_reservedSMEM_offset_0_alias, 0, 64
	.other		__nv_reservedSMEM_offset_0_alias,@"STO_CUDA_RESERVED_SHARED STV_DEFAULT"
__nv_reservedSMEM_offset_0_alias:
	.zero		0
	.zero		64


//--------------------- .nv.constant0.addIntVectors --------------------------
	.section	.nv.constant0.addIntVectors,"a",@progbits
	.sectionflags	@""
	.align	4
.nv.constant0.addIntVectors:
	.zero		924


//--------------------- SYMBOLS --------------------------

	.type		.nv.reservedSmem.offset0,@object
	.size		.nv.reservedSmem.offset0,0x4
